//
// Generated by NVIDIA NVVM Compiler
//
// Compiler Build ID: CL-36424714
// Cuda compilation tools, release 13.0, V13.0.88
// Based on NVVM 20.0.0
//

.version 9.0
.target sm_100
.address_size 64

	// .globl	_Z10matrix_addPPiS0_S0_

.visible .entry _Z10matrix_addPPiS0_S0_(
	.param .u64 .ptr .align 1 _Z10matrix_addPPiS0_S0__param_0,
	.param .u64 .ptr .align 1 _Z10matrix_addPPiS0_S0__param_1,
	.param .u64 .ptr .align 1 _Z10matrix_addPPiS0_S0__param_2
)
{
	.reg .b32 	%r<12>;
	.reg .b64 	%rd<21>;

	ld.param.u64 	%rd1, [_Z10matrix_addPPiS0_S0__param_0];
	ld.param.u64 	%rd2, [_Z10matrix_addPPiS0_S0__param_1];
	ld.param.u64 	%rd3, [_Z10matrix_addPPiS0_S0__param_2];
	cvta.to.global.u64 	%rd4, %rd3;
	cvta.to.global.u64 	%rd5, %rd2;
	cvta.to.global.u64 	%rd6, %rd1;
	mov.u32 	%r1, %ctaid.x;
	mov.u32 	%r2, %ntid.x;
	mov.u32 	%r3, %tid.x;
	mad.lo.s32 	%r4, %r1, %r2, %r3;
	mov.u32 	%r5, %ctaid.y;
	mov.u32 	%r6, %ntid.y;
	mov.u32 	%r7, %tid.y;
	mad.lo.s32 	%r8, %r5, %r6, %r7;
	mul.wide.s32 	%rd7, %r4, 8;
	add.s64 	%rd8, %rd6, %rd7;
	ld.global.u64 	%rd9, [%rd8];
	cvta.to.global.u64 	%rd10, %rd9;
	mul.wide.u32 	%rd11, %r8, 4;
	add.s64 	%rd12, %rd10, %rd11;
	ld.global.u32 	%r9, [%rd12];
	add.s64 	%rd13, %rd5, %rd7;
	ld.global.u64 	%rd14, [%rd13];
	cvta.to.global.u64 	%rd15, %rd14;
	add.s64 	%rd16, %rd15, %rd11;
	ld.global.u32 	%r10, [%rd16];
	add.s32 	%r11, %r10, %r9;
	add.s64 	%rd17, %rd4, %rd7;
	ld.global.u64 	%rd18, [%rd17];
	cvta.to.global.u64 	%rd19, %rd18;
	add.s64 	%rd20, %rd19, %rd11;
	st.global.u32 	[%rd20], %r11;
	ret;

}


// ===== COMPILED SASS (sm_100) =====

	.target	sm_100

	.elftype	@"ET_EXEC"


//--------------------- .note.nv.tkinfo           --------------------------
	.section	.note.nv.tkinfo,"",@"SHT_NOTE"
	.sectionflags	@"SHF_NOTE_NV_TKINFO"
	.tkinfo
        /*0018*/ 	.word	0x00000002
        /*0030*/ 	.string	""
        /*0030*/ 	.string	"ptxas"
        /*0030*/ 	.string	"Cuda compilation tools, release 13.0, V13.0.88"
        /*0030*/ 	.string	"Build cuda_13.0.r13.0/compiler.36424714_0"
        /*0030*/ 	.string	"-arch sm_100 -m 64 "



//--------------------- .note.nv.cuinfo           --------------------------
	.section	.note.nv.cuinfo,"",@"SHT_NOTE"
	.sectionflags	@"SHF_NOTE_NV_CUINFO"
        /*0018*/ 	.short	0x0002
        /*001a*/ 	.short	0x0064
        /*001c*/ 	.short	0x0082
	.zero		2


//--------------------- .nv.info                  --------------------------
	.section	.nv.info,"",@"SHT_CUDA_INFO"
	.align	4


	//----- nvinfo : EIATTR_REGCOUNT
	.align		4
        /*0000*/ 	.byte	0x04, 0x2f
        /*0002*/ 	.short	(.L_1 - .L_0)
	.align		4
.L_0:
        /*0004*/ 	.word	index@(_Z10matrix_addPPiS0_S0_)
        /*0008*/ 	.word	0x00000010


	//----- nvinfo : EIATTR_FRAME_SIZE
	.align		4
.L_1:
        /*000c*/ 	.byte	0x04, 0x11
        /*000e*/ 	.short	(.L_3 - .L_2)
	.align		4
.L_2:
        /*0010*/ 	.word	index@(_Z10matrix_addPPiS0_S0_)
        /*0014*/ 	.word	0x00000000


	//----- nvinfo : EIATTR_MIN_STACK_SIZE
	.align		4
.L_3:
        /*0018*/ 	.byte	0x04, 0x12
        /*001a*/ 	.short	(.L_5 - .L_4)
	.align		4
.L_4:
        /*001c*/ 	.word	index@(_Z10matrix_addPPiS0_S0_)
        /*0020*/ 	.word	0x00000000
.L_5:


//--------------------- .nv.compat                --------------------------
	.section	.nv.compat,"",@"SHT_CUDA_COMPAT_INFO"
	.align	4
        /*0000*/ 	.byte	0x02, 0x09, 0x00, 0x00, 0x02, 0x02, 0x01, 0x00, 0x02, 0x05, 0x05, 0x00, 0x03, 0x07, 0x01, 0x01
        /*0010*/ 	.byte	0x02, 0x03, 0x00, 0x00, 0x02, 0x06, 0x01, 0x00, 0x04, 0x0b, 0x08, 0x00, 0x09, 0x00, 0x00, 0x00
        /*0020*/ 	.byte	0x00, 0x00, 0x00, 0x00


//--------------------- .nv.info._Z10matrix_addPPiS0_S0_ --------------------------
	.section	.nv.info._Z10matrix_addPPiS0_S0_,"",@"SHT_CUDA_INFO"
	.sectionflags	@""
	.align	4


	//----- nvinfo : EIATTR_CUDA_API_VERSION
	.align		4
        /*0000*/ 	.byte	0x04, 0x37
        /*0002*/ 	.short	(.L_7 - .L_6)
.L_6:
        /*0004*/ 	.word	0x00000082


	//----- nvinfo : EIATTR_KPARAM_INFO
	.align		4
.L_7:
        /*0008*/ 	.byte	0x04, 0x17
        /*000a*/ 	.short	(.L_9 - .L_8)
.L_8:
        /*000c*/ 	.word	0x00000000
        /*0010*/ 	.short	0x0002
        /*0012*/ 	.short	0x0010
        /*0014*/ 	.byte	0x00, 0xf5, 0x21, 0x00


	//----- nvinfo : EIATTR_KPARAM_INFO
	.align		4
.L_9:
        /*0018*/ 	.byte	0x04, 0x17
        /*001a*/ 	.short	(.L_11 - .L_10)
.L_10:
        /*001c*/ 	.word	0x00000000
        /*0020*/ 	.short	0x0001
        /*0022*/ 	.short	0x0008
        /*0024*/ 	.byte	0x00, 0xf5, 0x21, 0x00


	//----- nvinfo : EIATTR_KPARAM_INFO
	.align		4
.L_11:
        /*0028*/ 	.byte	0x04, 0x17
        /*002a*/ 	.short	(.L_13 - .L_12)
.L_12:
        /*002c*/ 	.word	0x00000000
        /*0030*/ 	.short	0x0000
        /*0032*/ 	.short	0x0000
        /*0034*/ 	.byte	0x00, 0xf5, 0x21, 0x00


	//----- nvinfo : EIATTR_SPARSE_MMA_MASK
	.align		4
.L_13:
        /*0038*/ 	.byte	0x03, 0x50
        /*003a*/ 	.short	0x0000


	//----- nvinfo : EIATTR_MAXREG_COUNT
	.align		4
        /*003c*/ 	.byte	0x03, 0x1b
        /*003e*/ 	.short	0x00ff


	//----- nvinfo : EIATTR_MERCURY_ISA_VERSION
	.align		4
        /*0040*/ 	.byte	0x03, 0x5f
        /*0042*/ 	.short	0x0101


	//----- nvinfo : EIATTR_VRC_CTA_INIT_COUNT
	.align		4
        /*0044*/ 	.byte	0x02, 0x4a
	.zero		1
	.zero		1


	//----- nvinfo : EIATTR_EXIT_INSTR_OFFSETS
	.align		4
        /*0048*/ 	.byte	0x04, 0x1c
        /*004a*/ 	.short	(.L_15 - .L_14)


	//   ....[0]....
.L_14:
        /*004c*/ 	.word	0x000001a0


	//----- nvinfo : EIATTR_CBANK_PARAM_SIZE
	.align		4
.L_15:
        /*0050*/ 	.byte	0x03, 0x19
        /*0052*/ 	.short	0x0018


	//----- nvinfo : EIATTR_PARAM_CBANK
	.align		4
        /*0054*/ 	.byte	0x04, 0x0a
        /*0056*/ 	.short	(.L_17 - .L_16)
	.align		4
.L_16:
        /*0058*/ 	.word	index@(.nv.constant0._Z10matrix_addPPiS0_S0_)
        /*005c*/ 	.short	0x0380
        /*005e*/ 	.short	0x0018


	//----- nvinfo : EIATTR_SW_WAR
	.align		4
.L_17:
        /*0060*/ 	.byte	0x04, 0x36
        /*0062*/ 	.short	(.L_19 - .L_18)
.L_18:
        /*0064*/ 	.word	0x00000008
.L_19:


//--------------------- .nv.callgraph             --------------------------
	.section	.nv.callgraph,"",@"SHT_CUDA_CALLGRAPH"
	.align	4
	.sectionentsize	8
	.align		4
        /*0000*/ 	.word	0x00000000
	.align		4
        /*0004*/ 	.word	0xffffffff
	.align		4
        /*0008*/ 	.word	0x00000000
	.align		4
        /*000c*/ 	.word	0xfffffffe
	.align		4
        /*0010*/ 	.word	0x00000000
	.align		4
        /*0014*/ 	.word	0xfffffffd
	.align		4
        /*0018*/ 	.word	0x00000000
	.align		4
        /*001c*/ 	.word	0xfffffffc


//--------------------- .text._Z10matrix_addPPiS0_S0_ --------------------------
	.section	.text._Z10matrix_addPPiS0_S0_,"ax",@progbits
	.align	128
        .global         _Z10matrix_addPPiS0_S0_
        .type           _Z10matrix_addPPiS0_S0_,@function
        .size           _Z10matrix_addPPiS0_S0_,(.L_x_1 - _Z10matrix_addPPiS0_S0_)
        .other          _Z10matrix_addPPiS0_S0_,@"STO_CUDA_ENTRY STV_DEFAULT"
_Z10matrix_addPPiS0_S0_:
.text._Z10matrix_addPPiS0_S0_:
[----:B------:R-:W-:Y:S01]  /*0000*/  LDC R1, c[0x0][0x37c] ;  /* 0x0000df00ff017b82 */ /* 0x000fe20000000800 */
[----:B------:R-:W0:Y:S07]  /*0010*/  S2R R0, SR_TID.X ;  /* 0x0000000000007919 */ /* 0x000e2e0000002100 */
[----:B------:R-:W0:Y:S01]  /*0020*/  S2UR UR6, SR_CTAID.X ;  /* 0x00000000000679c3 */ /* 0x000e220000002500 */
[----:B------:R-:W1:Y:S07]  /*0030*/  LDCU.64 UR4, c[0x0][0x358] ;  /* 0x00006b00ff0477ac */ /* 0x000e6e0008000a00 */
[----:B------:R-:W0:Y:S08]  /*0040*/  LDC R5, c[0x0][0x360] ;  /* 0x0000d800ff057b82 */ /* 0x000e300000000800 */
[----:B------:R-:W2:Y:S08]  /*0050*/  LDC.64 R2, c[0x0][0x380] ;  /* 0x0000e000ff027b82 */ /* 0x000eb00000000a00 */
[----:B------:R-:W3:Y:S01]  /*0060*/  LDC.64 R6, c[0x0][0x388] ;  /* 0x0000e200ff067b82 */ /* 0x000ee20000000a00 */
[----:B0-----:R-:W-:-:S07]  /*0070*/  IMAD R5, R5, UR6, R0 ;  /* 0x0000000605057c24 */ /* 0x001fce000f8e0200 */
[----:B------:R-:W0:Y:S01]  /*0080*/  LDC.64 R10, c[0x0][0x390] ;  /* 0x0000e400ff0a7b82 */ /* 0x000e220000000a00 */
[----:B--2---:R-:W-:-:S06]  /*0090*/  IMAD.WIDE R2, R5, 0x8, R2 ;  /* 0x0000000805027825 */ /* 0x004fcc00078e0202 */
[----:B-1----:R-:W2:Y:S01]  /*00a0*/  LDG.E.64 R2, desc[UR4][R2.64] ;  /* 0x0000000402027981 */ /* 0x002ea2000c1e1b00 */
[----:B---3--:R-:W-:-:S06]  /*00b0*/  IMAD.WIDE R6, R5, 0x8, R6 ;  /* 0x0000000805067825 */ /* 0x008fcc00078e0206 */
[----:B------:R-:W3:Y:S01]  /*00c0*/  LDG.E.64 R6, desc[UR4][R6.64] ;  /* 0x0000000406067981 */ /* 0x000ee2000c1e1b00 */
[----:B------:R-:W1:Y:S01]  /*00d0*/  S2R R0, SR_TID.Y ;  /* 0x0000000000007919 */ /* 0x000e620000002200 */
[----:B------:R-:W1:Y:S08]  /*00e0*/  S2UR UR6, SR_CTAID.Y ;  /* 0x00000000000679c3 */ /* 0x000e700000002600 */
[----:B------:R-:W1:Y:S01]  /*00f0*/  LDC R13, c[0x0][0x364] ;  /* 0x0000d900ff0d7b82 */ /* 0x000e620000000800 */
[----:B0-----:R-:W-:-:S06]  /*0100*/  IMAD.WIDE R10, R5, 0x8, R10 ;  /* 0x00000008050a7825 */ /* 0x001fcc00078e020a */
[----:B------:R-:W4:Y:S01]  /*0110*/  LDG.E.64 R10, desc[UR4][R10.64] ;  /* 0x000000040a0a7981 */ /* 0x000f22000c1e1b00 */
[----:B-1----:R-:W-:-:S04]  /*0120*/  IMAD R13, R13, UR6, R0 ;  /* 0x000000060d0d7c24 */ /* 0x002fc8000f8e0200 */
[----:B--2---:R-:W-:-:S06]  /*0130*/  IMAD.WIDE.U32 R4, R13, 0x4, R2 ;  /* 0x000000040d047825 */ /* 0x004fcc00078e0002 */
[----:B------:R-:W2:Y:S01]  /*0140*/  LDG.E R4, desc[UR4][R4.64] ;  /* 0x0000000404047981 */ /* 0x000ea2000c1e1900 */
[----:B---3--:R-:W-:-:S06]  /*0150*/  IMAD.WIDE.U32 R8, R13, 0x4, R6 ;  /* 0x000000040d087825 */ /* 0x008fcc00078e0006 */
[----:B------:R-:W2:Y:S01]  /*0160*/  LDG.E R9, desc[UR4][R8.64] ;  /* 0x0000000408097981 */ /* 0x000ea2000c1e1900 */
[----:B----4-:R-:W-:Y:S01]  /*0170*/  IMAD.WIDE.U32 R2, R13, 0x4, R10 ;  /* 0x000000040d027825 */ /* 0x010fe200078e000a */
[----:B--2---:R-:W-:-:S05]  /*0180*/  IADD3 R7, PT, PT, R4, R9, RZ ;  /* 0x0000000904077210 */ /* 0x004fca0007ffe0ff */
[----:B------:R-:W-:Y:S01]  /*0190*/  STG.E desc[UR4][R2.64], R7 ;  /* 0x0000000702007986 */ /* 0x000fe2000c101904 */
[----:B------:R-:W-:Y:S05]  /*01a0*/  EXIT ;  /* 0x000000000000794d */ /* 0x000fea0003800000 */
.L_x_0:
[----:B------:R-:W-:-:S00]  /*01b0*/  BRA `(.L_x_0) ;  /* 0xfffffffc00fc7947 */ /* 0x000fc0000383ffff */
[----:B------:R-:W-:-:S00]  /*01c0*/  NOP ;  /* 0x0000000000007918 */ /* 0x000fc00000000000 */
        /* <DEDUP_REMOVED lines=11> */
.L_x_1:


//--------------------- .nv.shared.reserved.0     --------------------------
	.section	.nv.shared.reserved.0,"aw",@nobits
	.weak		__nv_reservedSMEM_offset_0_alias
	.size		__nv_reservedSMEM_offset_0_alias, 0, 64
	.other		__nv_reservedSMEM_offset_0_alias,@"STO_CUDA_RESERVED_SHARED STV_DEFAULT"
__nv_reservedSMEM_offset_0_alias:
	.zero		0
	.zero		64


//--------------------- .nv.constant0._Z10matrix_addPPiS0_S0_ --------------------------
	.section	.nv.constant0._Z10matrix_addPPiS0_S0_,"a",@progbits
	.sectionflags	@""
	.align	4
.nv.constant0._Z10matrix_addPPiS0_S0_:
	.zero		920


//--------------------- SYMBOLS --------------------------

	.type		.nv.reservedSmem.offset0,@object
	.size		.nv.reservedSmem.offset0,0x4
